//
// Generated by NVIDIA NVVM Compiler
//
// Compiler Build ID: CL-36424714
// Cuda compilation tools, release 13.0, V13.0.88
// Based on NVVM 20.0.0
//

.version 9.0
.target sm_100
.address_size 64

	// .globl	_Z14moving_averagePfS_

.visible .entry _Z14moving_averagePfS_(
	.param .u64 .ptr .align 1 _Z14moving_averagePfS__param_0,
	.param .u64 .ptr .align 1 _Z14moving_averagePfS__param_1
)
{
	.reg .pred 	%p<2>;
	.reg .b32 	%r<11>;
	.reg .b32 	%f<9>;
	.reg .b64 	%rd<11>;

	ld.param.u64 	%rd3, [_Z14moving_averagePfS__param_0];
	ld.param.u64 	%rd4, [_Z14moving_averagePfS__param_1];
	cvta.to.global.u64 	%rd1, %rd4;
	cvta.to.global.u64 	%rd2, %rd3;
	mov.u32 	%r2, %ntid.x;
	mov.u32 	%r3, %ctaid.x;
	mov.u32 	%r4, %tid.x;
	mad.lo.s32 	%r1, %r2, %r3, %r4;
	mul.hi.s32 	%r5, %r1, 274877907;
	shr.u32 	%r6, %r5, 31;
	shr.s32 	%r7, %r5, 6;
	add.s32 	%r8, %r7, %r6;
	mul.lo.s32 	%r9, %r8, 1000;
	sub.s32 	%r10, %r1, %r9;
	setp.lt.s32 	%p1, %r10, 4;
	@%p1 bra 	$L__BB0_2;
	mul.wide.s32 	%rd8, %r1, 4;
	add.s64 	%rd9, %rd2, %rd8;
	ld.global.f32 	%f2, [%rd9+-4];
	add.f32 	%f3, %f2, 0f7FC00000;
	ld.global.f32 	%f4, [%rd9+-8];
	add.f32 	%f5, %f3, %f4;
	ld.global.f32 	%f6, [%rd9+-12];
	add.f32 	%f7, %f5, %f6;
	mul.f32 	%f8, %f7, 0f3E800000;
	add.s64 	%rd10, %rd1, %rd8;
	st.global.f32 	[%rd10], %f8;
	bra.uni 	$L__BB0_3;
$L__BB0_2:
	mul.wide.s32 	%rd5, %r1, 4;
	add.s64 	%rd6, %rd2, %rd5;
	ld.global.f32 	%f1, [%rd6];
	add.s64 	%rd7, %rd1, %rd5;
	st.global.f32 	[%rd7], %f1;
$L__BB0_3:
	ret;

}
	// .globl	_Z11average_colPfS_
.visible .entry _Z11average_colPfS_(
	.param .u64 .ptr .align 1 _Z11average_colPfS__param_0,
	.param .u64 .ptr .align 1 _Z11average_colPfS__param_1
)
{
	.reg .b32 	%r<5>;
	.reg .b32 	%f<20>;
	.reg .b64 	%rd<9>;

	ld.param.u64 	%rd1, [_Z11average_colPfS__param_0];
	ld.param.u64 	%rd2, [_Z11average_colPfS__param_1];
	mov.u32 	%r1, %ntid.x;
	mov.u32 	%r2, %ctaid.x;
	mov.u32 	%r3, %tid.x;
	mad.lo.s32 	%r4, %r1, %r2, %r3;
	cvta.to.global.u64 	%rd3, %rd1;
	mul.wide.u32 	%rd4, %r3, 4;
	add.s64 	%rd5, %rd3, %rd4;
	ld.global.f32 	%f1, [%rd5+4000];
	add.f32 	%f2, %f1, 0f7FC00000;
	ld.global.f32 	%f3, [%rd5+8000];
	add.f32 	%f4, %f2, %f3;
	ld.global.f32 	%f5, [%rd5+12000];
	add.f32 	%f6, %f4, %f5;
	ld.global.f32 	%f7, [%rd5+16000];
	add.f32 	%f8, %f6, %f7;
	ld.global.f32 	%f9, [%rd5+20000];
	add.f32 	%f10, %f8, %f9;
	ld.global.f32 	%f11, [%rd5+24000];
	add.f32 	%f12, %f10, %f11;
	ld.global.f32 	%f13, [%rd5+28000];
	add.f32 	%f14, %f12, %f13;
	ld.global.f32 	%f15, [%rd5+32000];
	add.f32 	%f16, %f14, %f15;
	ld.global.f32 	%f17, [%rd5+36000];
	add.f32 	%f18, %f16, %f17;
	cvta.to.global.u64 	%rd6, %rd2;
	div.rn.f32 	%f19, %f18, 0f41200000;
	mul.wide.s32 	%rd7, %r4, 4;
	add.s64 	%rd8, %rd6, %rd7;
	st.global.f32 	[%rd8], %f19;
	ret;

}


// ===== COMPILED SASS (sm_100) =====

	.target	sm_100

	.elftype	@"ET_EXEC"


//--------------------- .note.nv.tkinfo           --------------------------
	.section	.note.nv.tkinfo,"",@"SHT_NOTE"
	.sectionflags	@"SHF_NOTE_NV_TKINFO"
	.tkinfo
        /*0018*/ 	.word	0x00000002
        /*0030*/ 	.string	""
        /*0030*/ 	.string	"ptxas"
        /*0030*/ 	.string	"Cuda compilation tools, release 13.0, V13.0.88"
        /*0030*/ 	.string	"Build cuda_13.0.r13.0/compiler.36424714_0"
        /*0030*/ 	.string	"-arch sm_100 -m 64 "



//--------------------- .note.nv.cuinfo           --------------------------
	.section	.note.nv.cuinfo,"",@"SHT_NOTE"
	.sectionflags	@"SHF_NOTE_NV_CUINFO"
        /*0018*/ 	.short	0x0002
        /*001a*/ 	.short	0x0064
        /*001c*/ 	.short	0x0082
	.zero		2


//--------------------- .nv.info                  --------------------------
	.section	.nv.info,"",@"SHT_CUDA_INFO"
	.align	4


	//----- nvinfo : EIATTR_REGCOUNT
	.align		4
        /*0000*/ 	.byte	0x04, 0x2f
        /*0002*/ 	.short	(.L_1 - .L_0)
	.align		4
.L_0:
        /*0004*/ 	.word	index@(_Z14moving_averagePfS_)
        /*0008*/ 	.word	0x0000000e


	//----- nvinfo : EIATTR_FRAME_SIZE
	.align		4
.L_1:
        /*000c*/ 	.byte	0x04, 0x11
        /*000e*/ 	.short	(.L_3 - .L_2)
	.align		4
.L_2:
        /*0010*/ 	.word	index@(_Z14moving_averagePfS_)
        /*0014*/ 	.word	0x00000000


	//----- nvinfo : EIATTR_REGCOUNT
	.align		4
.L_3:
        /*0018*/ 	.byte	0x04, 0x2f
        /*001a*/ 	.short	(.L_5 - .L_4)
	.align		4
.L_4:
        /*001c*/ 	.word	index@(_Z11average_colPfS_)
        /*0020*/ 	.word	0x00000016


	//----- nvinfo : EIATTR_FRAME_SIZE
	.align		4
.L_5:
        /*0024*/ 	.byte	0x04, 0x11
        /*0026*/ 	.short	(.L_7 - .L_6)
	.align		4
.L_6:
        /*0028*/ 	.word	index@($__internal_0_$__cuda_sm3x_div_rn_noftz_f32_slowpath)
        /*002c*/ 	.word	0x00000000


	//----- nvinfo : EIATTR_FRAME_SIZE
	.align		4
.L_7:
        /*0030*/ 	.byte	0x04, 0x11
        /*0032*/ 	.short	(.L_9 - .L_8)
	.align		4
.L_8:
        /*0034*/ 	.word	index@(_Z11average_colPfS_)
        /*0038*/ 	.word	0x00000000


	//----- nvinfo : EIATTR_MIN_STACK_SIZE
	.align		4
.L_9:
        /*003c*/ 	.byte	0x04, 0x12
        /*003e*/ 	.short	(.L_11 - .L_10)
	.align		4
.L_10:
        /*0040*/ 	.word	index@(_Z11average_colPfS_)
        /*0044*/ 	.word	0x00000000


	//----- nvinfo : EIATTR_MIN_STACK_SIZE
	.align		4
.L_11:
        /*0048*/ 	.byte	0x04, 0x12
        /*004a*/ 	.short	(.L_13 - .L_12)
	.align		4
.L_12:
        /*004c*/ 	.word	index@(_Z14moving_averagePfS_)
        /*0050*/ 	.word	0x00000000
.L_13:


//--------------------- .nv.compat                --------------------------
	.section	.nv.compat,"",@"SHT_CUDA_COMPAT_INFO"
	.align	4
        /*0000*/ 	.byte	0x02, 0x09, 0x00, 0x00, 0x02, 0x02, 0x01, 0x00, 0x02, 0x05, 0x05, 0x00, 0x03, 0x07, 0x01, 0x01
        /*0010*/ 	.byte	0x02, 0x03, 0x00, 0x00, 0x02, 0x06, 0x01, 0x00, 0x04, 0x0b, 0x08, 0x00, 0x01, 0x00, 0x00, 0x00
        /*0020*/ 	.byte	0x00, 0x00, 0x00, 0x00


//--------------------- .nv.info._Z11average_colPfS_ --------------------------
	.section	.nv.info._Z11average_colPfS_,"",@"SHT_CUDA_INFO"
	.sectionflags	@""
	.align	4


	//----- nvinfo : EIATTR_CUDA_API_VERSION
	.align		4
        /*0000*/ 	.byte	0x04, 0x37
        /*0002*/ 	.short	(.L_15 - .L_14)
.L_14:
        /*0004*/ 	.word	0x00000082


	//----- nvinfo : EIATTR_KPARAM_INFO
	.align		4
.L_15:
        /*0008*/ 	.byte	0x04, 0x17
        /*000a*/ 	.short	(.L_17 - .L_16)
.L_16:
        /*000c*/ 	.word	0x00000000
        /*0010*/ 	.short	0x0001
        /*0012*/ 	.short	0x0008
        /*0014*/ 	.byte	0x00, 0xf5, 0x21, 0x00


	//----- nvinfo : EIATTR_KPARAM_INFO
	.align		4
.L_17:
        /*0018*/ 	.byte	0x04, 0x17
        /*001a*/ 	.short	(.L_19 - .L_18)
.L_18:
        /*001c*/ 	.word	0x00000000
        /*0020*/ 	.short	0x0000
        /*0022*/ 	.short	0x0000
        /*0024*/ 	.byte	0x00, 0xf5, 0x21, 0x00


	//----- nvinfo : EIATTR_SPARSE_MMA_MASK
	.align		4
.L_19:
        /*0028*/ 	.byte	0x03, 0x50
        /*002a*/ 	.short	0x0000


	//----- nvinfo : EIATTR_MAXREG_COUNT
	.align		4
        /*002c*/ 	.byte	0x03, 0x1b
        /*002e*/ 	.short	0x00ff


	//----- nvinfo : EIATTR_MERCURY_ISA_VERSION
	.align		4
        /*0030*/ 	.byte	0x03, 0x5f
        /*0032*/ 	.short	0x0101


	//----- nvinfo : EIATTR_VRC_CTA_INIT_COUNT
	.align		4
        /*0034*/ 	.byte	0x02, 0x4a
	.zero		1
	.zero		1


	//----- nvinfo : EIATTR_EXIT_INSTR_OFFSETS
	.align		4
        /*0038*/ 	.byte	0x04, 0x1c
        /*003a*/ 	.short	(.L_21 - .L_20)


	//   ....[0]....
.L_20:
        /*003c*/ 	.word	0x000002a0


	//----- nvinfo : EIATTR_CRS_STACK_SIZE
	.align		4
.L_21:
        /*0040*/ 	.byte	0x04, 0x1e
        /*0042*/ 	.short	(.L_23 - .L_22)
.L_22:
        /*0044*/ 	.word	0x00000000


	//----- nvinfo : EIATTR_CBANK_PARAM_SIZE
	.align		4
.L_23:
        /*0048*/ 	.byte	0x03, 0x19
        /*004a*/ 	.short	0x0010


	//----- nvinfo : EIATTR_PARAM_CBANK
	.align		4
        /*004c*/ 	.byte	0x04, 0x0a
        /*004e*/ 	.short	(.L_25 - .L_24)
	.align		4
.L_24:
        /*0050*/ 	.word	index@(.nv.constant0._Z11average_colPfS_)
        /*0054*/ 	.short	0x0380
        /*0056*/ 	.short	0x0010


	//----- nvinfo : EIATTR_SW_WAR
	.align		4
.L_25:
        /*0058*/ 	.byte	0x04, 0x36
        /*005a*/ 	.short	(.L_27 - .L_26)
.L_26:
        /*005c*/ 	.word	0x00000008
.L_27:


//--------------------- .nv.info._Z14moving_averagePfS_ --------------------------
	.section	.nv.info._Z14moving_averagePfS_,"",@"SHT_CUDA_INFO"
	.sectionflags	@""
	.align	4


	//----- nvinfo : EIATTR_CUDA_API_VERSION
	.align		4
        /*0000*/ 	.byte	0x04, 0x37
        /*0002*/ 	.short	(.L_29 - .L_28)
.L_28:
        /*0004*/ 	.word	0x00000082


	//----- nvinfo : EIATTR_KPARAM_INFO
	.align		4
.L_29:
        /*0008*/ 	.byte	0x04, 0x17
        /*000a*/ 	.short	(.L_31 - .L_30)
.L_30:
        /*000c*/ 	.word	0x00000000
        /*0010*/ 	.short	0x0001
        /*0012*/ 	.short	0x0008
        /*0014*/ 	.byte	0x00, 0xf5, 0x21, 0x00


	//----- nvinfo : EIATTR_KPARAM_INFO
	.align		4
.L_31:
        /*0018*/ 	.byte	0x04, 0x17
        /*001a*/ 	.short	(.L_33 - .L_32)
.L_32:
        /*001c*/ 	.word	0x00000000
        /*0020*/ 	.short	0x0000
        /*0022*/ 	.short	0x0000
        /*0024*/ 	.byte	0x00, 0xf5, 0x21, 0x00


	//----- nvinfo : EIATTR_SPARSE_MMA_MASK
	.align		4
.L_33:
        /*0028*/ 	.byte	0x03, 0x50
        /*002a*/ 	.short	0x0000


	//----- nvinfo : EIATTR_MAXREG_COUNT
	.align		4
        /*002c*/ 	.byte	0x03, 0x1b
        /*002e*/ 	.short	0x00ff


	//----- nvinfo : EIATTR_MERCURY_ISA_VERSION
	.align		4
        /*0030*/ 	.byte	0x03, 0x5f
        /*0032*/ 	.short	0x0101


	//----- nvinfo : EIATTR_VRC_CTA_INIT_COUNT
	.align		4
        /*0034*/ 	.byte	0x02, 0x4a
	.zero		1
	.zero		1


	//----- nvinfo : EIATTR_EXIT_INSTR_OFFSETS
	.align		4
        /*0038*/ 	.byte	0x04, 0x1c
        /*003a*/ 	.short	(.L_35 - .L_34)


	//   ....[0]....
.L_34:
        /*003c*/ 	.word	0x00000180


	//   ....[1]....
        /*0040*/ 	.word	0x000001f0


	//----- nvinfo : EIATTR_CRS_STACK_SIZE
	.align		4
.L_35:
        /*0044*/ 	.byte	0x04, 0x1e
        /*0046*/ 	.short	(.L_37 - .L_36)
.L_36:
        /*0048*/ 	.word	0x00000000


	//----- nvinfo : EIATTR_CBANK_PARAM_SIZE
	.align		4
.L_37:
        /*004c*/ 	.byte	0x03, 0x19
        /*004e*/ 	.short	0x0010


	//----- nvinfo : EIATTR_PARAM_CBANK
	.align		4
        /*0050*/ 	.byte	0x04, 0x0a
        /*0052*/ 	.short	(.L_39 - .L_38)
	.align		4
.L_38:
        /*0054*/ 	.word	index@(.nv.constant0._Z14moving_averagePfS_)
        /*0058*/ 	.short	0x0380
        /*005a*/ 	.short	0x0010


	//----- nvinfo : EIATTR_SW_WAR
	.align		4
.L_39:
        /*005c*/ 	.byte	0x04, 0x36
        /*005e*/ 	.short	(.L_41 - .L_40)
.L_40:
        /*0060*/ 	.word	0x00000008
.L_41:


//--------------------- .nv.callgraph             --------------------------
	.section	.nv.callgraph,"",@"SHT_CUDA_CALLGRAPH"
	.align	4
	.sectionentsize	8
	.align		4
        /*0000*/ 	.word	0x00000000
	.align		4
        /*0004*/ 	.word	0xffffffff
	.align		4
        /*0008*/ 	.word	0x00000000
	.align		4
        /*000c*/ 	.word	0xfffffffe
	.align		4
        /*0010*/ 	.word	0x00000000
	.align		4
        /*0014*/ 	.word	0xfffffffd
	.align		4
        /*0018*/ 	.word	0x00000000
	.align		4
        /*001c*/ 	.word	0xfffffffc


//--------------------- .text._Z11average_colPfS_ --------------------------
	.section	.text._Z11average_colPfS_,"ax",@progbits
	.align	128
        .global         _Z11average_colPfS_
        .type           _Z11average_colPfS_,@function
        .size           _Z11average_colPfS_,(.L_x_17 - _Z11average_colPfS_)
        .other          _Z11average_colPfS_,@"STO_CUDA_ENTRY STV_DEFAULT"
_Z11average_colPfS_:
.text._Z11average_colPfS_:
[----:B------:R-:W-:Y:S01]  /*0000*/  LDC R1, c[0x0][0x37c] ;  /* 0x0000df00ff017b82 */ /* 0x000fe20000000800 */
[----:B------:R-:W0:Y:S07]  /*0010*/  S2R R2, SR_TID.X ;  /* 0x0000000000027919 */ /* 0x000e2e0000002100 */
[----:B------:R-:W0:Y:S01]  /*0020*/  LDC.64 R4, c[0x0][0x380] ;  /* 0x0000e000ff047b82 */ /* 0x000e220000000a00 */
[----:B------:R-:W1:Y:S01]  /*0030*/  LDCU.64 UR6, c[0x0][0x358] ;  /* 0x00006b00ff0677ac */ /* 0x000e620008000a00 */
[----:B0-----:R-:W-:-:S05]  /*0040*/  IMAD.WIDE.U32 R4, R2, 0x4, R4 ;  /* 0x0000000402047825 */ /* 0x001fca00078e0004 */
[----:B-1----:R-:W2:Y:S04]  /*0050*/  LDG.E R0, desc[UR6][R4.64+0xfa0] ;  /* 0x000fa00604007981 */ /* 0x002ea8000c1e1900 */
[----:B------:R-:W3:Y:S04]  /*0060*/  LDG.E R3, desc[UR6][R4.64+0x1f40] ;  /* 0x001f400604037981 */ /* 0x000ee8000c1e1900 */
[----:B------:R-:W4:Y:S04]  /*0070*/  LDG.E R7, desc[UR6][R4.64+0x2ee0] ;  /* 0x002ee00604077981 */ /* 0x000f28000c1e1900 */
[----:B------:R-:W5:Y:S04]  /*0080*/  LDG.E R9, desc[UR6][R4.64+0x3e80] ;  /* 0x003e800604097981 */ /* 0x000f68000c1e1900 */
[----:B------:R-:W5:Y:S04]  /*0090*/  LDG.E R11, desc[UR6][R4.64+0x4e20] ;  /* 0x004e2006040b7981 */ /* 0x000f68000c1e1900 */
[----:B------:R-:W5:Y:S04]  /*00a0*/  LDG.E R13, desc[UR6][R4.64+0x5dc0] ;  /* 0x005dc006040d7981 */ /* 0x000f68000c1e1900 */
[----:B------:R-:W5:Y:S04]  /*00b0*/  LDG.E R15, desc[UR6][R4.64+0x6d60] ;  /* 0x006d6006040f7981 */ /* 0x000f68000c1e1900 */
[----:B------:R-:W5:Y:S04]  /*00c0*/  LDG.E R17, desc[UR6][R4.64+0x7d00] ;  /* 0x007d000604117981 */ /* 0x000f68000c1e1900 */
[----:B------:R-:W5:Y:S01]  /*00d0*/  LDG.E R19, desc[UR6][R4.64+0x8ca0] ;  /* 0x008ca00604137981 */ /* 0x000f62000c1e1900 */
[----:B------:R-:W0:Y:S01]  /*00e0*/  LDCU UR4, c[0x0][0x360] ;  /* 0x00006c00ff0477ac */ /* 0x000e220008000800 */
[----:B------:R-:W-:Y:S01]  /*00f0*/  IMAD.MOV.U32 R6, RZ, RZ, 0x3dcccccd ;  /* 0x3dcccccdff067424 */ /* 0x000fe200078e00ff */
[----:B------:R-:W-:Y:S01]  /*0100*/  BSSY.RECONVERGENT B1, `(.L_x_0) ;  /* 0x0000016000017945 */ /* 0x000fe20003800200 */
[----:B--2---:R-:W-:-:S04]  /*0110*/  FADD R0, R0, +QNAN ;  /* 0x7fc0000000007421 */ /* 0x004fc80000000000 */
[----:B---3--:R-:W-:Y:S01]  /*0120*/  FADD R0, R0, R3 ;  /* 0x0000000300007221 */ /* 0x008fe20000000000 */
[----:B------:R-:W-:-:S03]  /*0130*/  IMAD.MOV.U32 R3, RZ, RZ, 0x41200000 ;  /* 0x41200000ff037424 */ /* 0x000fc600078e00ff */
[----:B----4-:R-:W-:Y:S01]  /*0140*/  FADD R0, R0, R7 ;  /* 0x0000000700007221 */ /* 0x010fe20000000000 */
[----:B------:R-:W-:Y:S01]  /*0150*/  FFMA R3, R6, -R3, 1 ;  /* 0x3f80000006037423 */ /* 0x000fe20000000803 */
[----:B------:R-:W0:Y:S02]  /*0160*/  S2R R7, SR_CTAID.X ;  /* 0x0000000000077919 */ /* 0x000e240000002500 */
[----:B-----5:R-:W-:Y:S01]  /*0170*/  FADD R0, R0, R9 ;  /* 0x0000000900007221 */ /* 0x020fe20000000000 */
[----:B------:R-:W-:-:S03]  /*0180*/  FFMA R3, R3, R6, 0.10000000149011611938 ;  /* 0x3dcccccd03037423 */ /* 0x000fc60000000006 */
[----:B------:R-:W-:-:S04]  /*0190*/  FADD R0, R0, R11 ;  /* 0x0000000b00007221 */ /* 0x000fc80000000000 */
[----:B------:R-:W-:-:S04]  /*01a0*/  FADD R0, R0, R13 ;  /* 0x0000000d00007221 */ /* 0x000fc80000000000 */
[----:B------:R-:W-:-:S04]  /*01b0*/  FADD R0, R0, R15 ;  /* 0x0000000f00007221 */ /* 0x000fc80000000000 */
[----:B------:R-:W-:-:S04]  /*01c0*/  FADD R0, R0, R17 ;  /* 0x0000001100007221 */ /* 0x000fc80000000000 */
[----:B------:R-:W-:-:S04]  /*01d0*/  FADD R0, R0, R19 ;  /* 0x0000001300007221 */ /* 0x000fc80000000000 */
[----:B------:R-:W1:Y:S01]  /*01e0*/  FCHK P0, R0, 10 ;  /* 0x4120000000007902 */ /* 0x000e620000000000 */
[----:B------:R-:W-:-:S04]  /*01f0*/  FFMA R4, R0, R3, RZ ;  /* 0x0000000300047223 */ /* 0x000fc800000000ff */
[----:B------:R-:W-:Y:S01]  /*0200*/  FFMA R5, R4, -10, R0 ;  /* 0xc120000004057823 */ /* 0x000fe20000000000 */
[----:B0-----:R-:W-:-:S03]  /*0210*/  IMAD R2, R7, UR4, R2 ;  /* 0x0000000407027c24 */ /* 0x001fc6000f8e0202 */
[----:B------:R-:W-:Y:S01]  /*0220*/  FFMA R7, R3, R5, R4 ;  /* 0x0000000503077223 */ /* 0x000fe20000000004 */
[----:B-1----:R-:W-:Y:S06]  /*0230*/  @!P0 BRA `(.L_x_1) ;  /* 0x0000000000088947 */ /* 0x002fec0003800000 */
[----:B------:R-:W-:-:S07]  /*0240*/  MOV R4, 0x260 ;  /* 0x0000026000047802 */ /* 0x000fce0000000f00 */
[----:B------:R-:W-:Y:S05]  /*0250*/  CALL.REL.NOINC `($__internal_0_$__cuda_sm3x_div_rn_noftz_f32_slowpath) ;  /* 0x0000000000147944 */ /* 0x000fea0003c00000 */
.L_x_1:
[----:B------:R-:W-:Y:S05]  /*0260*/  BSYNC.RECONVERGENT B1 ;  /* 0x0000000000017941 */ /* 0x000fea0003800200 */
.L_x_0:
[----:B------:R-:W0:Y:S02]  /*0270*/  LDC.64 R4, c[0x0][0x388] ;  /* 0x0000e200ff047b82 */ /* 0x000e240000000a00 */
[----:B0-----:R-:W-:-:S05]  /*0280*/  IMAD.WIDE R2, R2, 0x4, R4 ;  /* 0x0000000402027825 */ /* 0x001fca00078e0204 */
[----:B------:R-:W-:Y:S01]  /*0290*/  STG.E desc[UR6][R2.64], R7 ;  /* 0x0000000702007986 */ /* 0x000fe2000c101906 */
[----:B------:R-:W-:Y:S05]  /*02a0*/  EXIT ;  /* 0x000000000000794d */ /* 0x000fea0003800000 */
        .weak           $__internal_0_$__cuda_sm3x_div_rn_noftz_f32_slowpath
        .type           $__internal_0_$__cuda_sm3x_div_rn_noftz_f32_slowpath,@function
        .size           $__internal_0_$__cuda_sm3x_div_rn_noftz_f32_slowpath,(.L_x_17 - $__internal_0_$__cuda_sm3x_div_rn_noftz_f32_slowpath)
$__internal_0_$__cuda_sm3x_div_rn_noftz_f32_slowpath:
[--C-:B------:R-:W-:Y:S01]  /*02b0*/  SHF.R.U32.HI R3, RZ, 0x17, R0.reuse ;  /* 0x00000017ff037819 */ /* 0x100fe20000011600 */
[----:B------:R-:W-:Y:S04]  /*02c0*/  BSSY.RECONVERGENT B0, `(.L_x_2) ;  /* 0x000005c000007945 */ /* 0x000fe80003800200 */
[----:B------:R-:W-:Y:S01]  /*02d0*/  BSSY.RELIABLE B2, `(.L_x_3) ;  /* 0x000001a000027945 */ /* 0x000fe20003800100 */
[----:B------:R-:W-:Y:S01]  /*02e0*/  IMAD.MOV.U32 R5, RZ, RZ, R0 ;  /* 0x000000ffff057224 */ /* 0x000fe200078e0000 */
[----:B------:R-:W-:-:S04]  /*02f0*/  LOP3.LUT R3, R3, 0xff, RZ, 0xc0, !PT ;  /* 0x000000ff03037812 */ /* 0x000fc800078ec0ff */
[----:B------:R-:W-:-:S04]  /*0300*/  IADD3 R7, PT, PT, R3, -0x1, RZ ;  /* 0xffffffff03077810 */ /* 0x000fc80007ffe0ff */
[----:B------:R-:W-:-:S13]  /*0310*/  ISETP.GT.U32.OR P0, PT, R7, 0xfd, !PT ;  /* 0x000000fd0700780c */ /* 0x000fda0007f04470 */
[----:B------:R-:W-:Y:S01]  /*0320*/  @!P0 IMAD.MOV.U32 R6, RZ, RZ, RZ ;  /* 0x000000ffff068224 */ /* 0x000fe200078e00ff */
[----:B------:R-:W-:Y:S06]  /*0330*/  @!P0 BRA `(.L_x_4) ;  /* 0x00000000004c8947 */ /* 0x000fec0003800000 */
[----:B------:R-:W-:-:S13]  /*0340*/  FSETP.GTU.FTZ.AND P0, PT, |R0|, +INF , PT ;  /* 0x7f8000000000780b */ /* 0x000fda0003f1c200 */
[----:B------:R-:W-:Y:S05]  /*0350*/  @P0 BREAK.RELIABLE B2 ;  /* 0x0000000000020942 */ /* 0x000fea0003800100 */
[----:B------:R-:W-:Y:S05]  /*0360*/  @P0 BRA `(.L_x_5) ;  /* 0x0000000400400947 */ /* 0x000fea0003800000 */
[----:B------:R-:W-:-:S05]  /*0370*/  HFMA2 R6, -RZ, RZ, 2.5625, 0 ;  /* 0x41200000ff067431 */ /* 0x000fca00000001ff */
[----:B------:R-:W-:-:S13]  /*0380*/  LOP3.LUT P0, RZ, R6, 0x7fffffff, R5, 0xc8, !PT ;  /* 0x7fffffff06ff7812 */ /* 0x000fda000780c805 */
[----:B------:R-:W-:Y:S05]  /*0390*/  @!P0 BREAK.RELIABLE B2 ;  /* 0x0000000000028942 */ /* 0x000fea0003800100 */
[----:B------:R-:W-:Y:S05]  /*03a0*/  @!P0 BRA `(.L_x_6) ;  /* 0x0000000400288947 */ /* 0x000fea0003800000 */
[----:B------:R-:W-:-:S13]  /*03b0*/  LOP3.LUT P0, RZ, R5, 0x7fffffff, RZ, 0xc0, !PT ;  /* 0x7fffffff05ff7812 */ /* 0x000fda000780c0ff */
[----:B------:R-:W-:Y:S05]  /*03c0*/  @!P0 BREAK.RELIABLE B2 ;  /* 0x0000000000028942 */ /* 0x000fea0003800100 */
[----:B------:R-:W-:Y:S05]  /*03d0*/  @!P0 BRA `(.L_x_7) ;  /* 0x0000000400148947 */ /* 0x000fea0003800000 */
[----:B------:R-:W-:Y:S02]  /*03e0*/  FSETP.NEU.FTZ.AND P0, PT, |R0|, +INF , PT ;  /* 0x7f8000000000780b */ /* 0x000fe40003f1d200 */
[----:B------:R-:W-:-:S04]  /*03f0*/  LOP3.LUT P1, RZ, R6, 0x7fffffff, RZ, 0xc0, !PT ;  /* 0x7fffffff06ff7812 */ /* 0x000fc8000782c0ff */
[----:B------:R-:W-:-:S13]  /*0400*/  PLOP3.LUT P0, PT, P0, P1, PT, 0x2f, 0xf2 ;  /* 0x0000000000f2781c */ /* 0x000fda0000702577 */
[----:B------:R-:W-:Y:S05]  /*0410*/  @P0 BREAK.RELIABLE B2 ;  /* 0x0000000000020942 */ /* 0x000fea0003800100 */
[----:B------:R-:W-:Y:S05]  /*0420*/  @P0 BRA `(.L_x_8) ;  /* 0x0000000000f40947 */ /* 0x000fea0003800000 */
[----:B------:R-:W-:-:S13]  /*0430*/  ISETP.GE.AND P0, PT, R7, RZ, PT ;  /* 0x000000ff0700720c */ /* 0x000fda0003f06270 */
[----:B------:R-:W-:Y:S02]  /*0440*/  @P0 IMAD.MOV.U32 R6, RZ, RZ, RZ ;  /* 0x000000ffff060224 */ /* 0x000fe400078e00ff */
[----:B------:R-:W-:Y:S01]  /*0450*/  @!P0 FFMA R5, R0, 1.84467440737095516160e+19, RZ ;  /* 0x5f80000000058823 */ /* 0x000fe200000000ff */
[----:B------:R-:W-:-:S07]  /*0460*/  @!P0 IMAD.MOV.U32 R6, RZ, RZ, -0x40 ;  /* 0xffffffc0ff068424 */ /* 0x000fce00078e00ff */
.L_x_4:
[----:B------:R-:W-:Y:S05]  /*0470*/  BSYNC.RELIABLE B2 ;  /* 0x0000000000027941 */ /* 0x000fea0003800100 */
.L_x_3:
[----:B------:R-:W-:Y:S01]  /*0480*/  UMOV UR4, 0x41200000 ;  /* 0x4120000000047882 */ /* 0x000fe20000000000 */
[----:B------:R-:W-:Y:S01]  /*0490*/  IADD3 R3, PT, PT, R3, -0x7f, RZ ;  /* 0xffffff8103037810 */ /* 0x000fe20007ffe0ff */
[----:B------:R-:W-:Y:S01]  /*04a0*/  UIADD3 UR4, UPT, UPT, UR4, -0x1800000, URZ ;  /* 0xfe80000004047890 */ /* 0x000fe2000fffe0ff */
[----:B------:R-:W-:Y:S02]  /*04b0*/  BSSY.RECONVERGENT B2, `(.L_x_9) ;  /* 0x0000033000027945 */ /* 0x000fe40003800200 */
[----:B------:R-:W-:Y:S01]  /*04c0*/  IADD3 R6, PT, PT, R6, -0x3, R3 ;  /* 0xfffffffd06067810 */ /* 0x000fe20007ffe003 */
[----:B------:R-:W-:Y:S02]  /*04d0*/  IMAD R0, R3, -0x800000, R5 ;  /* 0xff80000003007824 */ /* 0x000fe400078e0205 */
[----:B------:R-:W-:-:S03]  /*04e0*/  FADD.FTZ R9, -RZ, -UR4 ;  /* 0x80000004ff097e21 */ /* 0x000fc60008010100 */
[----:B------:R-:W0:Y:S02]  /*04f0*/  MUFU.RCP R7, UR4 ;  /* 0x0000000400077d08 */ /* 0x000e240008001000 */
[----:B0-----:R-:W-:-:S04]  /*0500*/  FFMA R8, R7, R9, 1 ;  /* 0x3f80000007087423 */ /* 0x001fc80000000009 */
[----:B------:R-:W-:-:S04]  /*0510*/  FFMA R7, R7, R8, R7 ;  /* 0x0000000807077223 */ /* 0x000fc80000000007 */
[----:B------:R-:W-:-:S04]  /*0520*/  FFMA R8, R0, R7, RZ ;  /* 0x0000000700087223 */ /* 0x000fc800000000ff */
[----:B------:R-:W-:-:S04]  /*0530*/  FFMA R5, R9, R8, R0 ;  /* 0x0000000809057223 */ /* 0x000fc80000000000 */
[----:B------:R-:W-:-:S04]  /*0540*/  FFMA R8, R7, R5, R8 ;  /* 0x0000000507087223 */ /* 0x000fc80000000008 */
[----:B------:R-:W-:-:S04]  /*0550*/  FFMA R9, R9, R8, R0 ;  /* 0x0000000809097223 */ /* 0x000fc80000000000 */
[----:B------:R-:W-:-:S05]  /*0560*/  FFMA R5, R7, R9, R8 ;  /* 0x0000000907057223 */ /* 0x000fca0000000008 */
[----:B------:R-:W-:-:S04]  /*0570*/  SHF.R.U32.HI R0, RZ, 0x17, R5 ;  /* 0x00000017ff007819 */ /* 0x000fc80000011605 */
[----:B------:R-:W-:-:S05]  /*0580*/  LOP3.LUT R0, R0, 0xff, RZ, 0xc0, !PT ;  /* 0x000000ff00007812 */ /* 0x000fca00078ec0ff */
[----:B------:R-:W-:-:S04]  /*0590*/  IMAD.IADD R10, R0, 0x1, R6 ;  /* 0x00000001000a7824 */ /* 0x000fc800078e0206 */
[----:B------:R-:W-:-:S05]  /*05a0*/  VIADD R0, R10, 0xffffffff ;  /* 0xffffffff0a007836 */ /* 0x000fca0000000000 */
[----:B------:R-:W-:-:S13]  /*05b0*/  ISETP.GE.U32.AND P0, PT, R0, 0xfe, PT ;  /* 0x000000fe0000780c */ /* 0x000fda0003f06070 */
[----:B------:R-:W-:Y:S05]  /*05c0*/  @!P0 BRA `(.L_x_10) ;  /* 0x0000000000808947 */ /* 0x000fea0003800000 */
[----:B------:R-:W-:-:S13]  /*05d0*/  ISETP.GT.AND P0, PT, R10, 0xfe, PT ;  /* 0x000000fe0a00780c */ /* 0x000fda0003f04270 */
[----:B------:R-:W-:Y:S05]  /*05e0*/  @P0 BRA `(.L_x_11) ;  /* 0x00000000006c0947 */ /* 0x000fea0003800000 */
[----:B------:R-:W-:-:S13]  /*05f0*/  ISETP.GE.AND P0, PT, R10, 0x1, PT ;  /* 0x000000010a00780c */ /* 0x000fda0003f06270 */
[----:B------:R-:W-:Y:S05]  /*0600*/  @P0 BRA `(.L_x_12) ;  /* 0x0000000000740947 */ /* 0x000fea0003800000 */
[----:B------:R-:W-:Y:S02]  /*0610*/  ISETP.GE.AND P0, PT, R10, -0x18, PT ;  /* 0xffffffe80a00780c */ /* 0x000fe40003f06270 */
[----:B------:R-:W-:-:S11]  /*0620*/  LOP3.LUT R5, R5, 0x80000000, RZ, 0xc0, !PT ;  /* 0x8000000005057812 */ /* 0x000fd600078ec0ff */
[----:B------:R-:W-:Y:S05]  /*0630*/  @!P0 BRA `(.L_x_12) ;  /* 0x0000000000688947 */ /* 0x000fea0003800000 */
[CCC-:B------:R-:W-:Y:S01]  /*0640*/  FFMA.RZ R0, R7.reuse, R9.reuse, R8.reuse ;  /* 0x0000000907007223 */ /* 0x1c0fe2000000c008 */
[C---:B------:R-:W-:Y:S02]  /*0650*/  IADD3 R6, PT, PT, R10.reuse, 0x20, RZ ;  /* 0x000000200a067810 */ /* 0x040fe40007ffe0ff */
[----:B------:R-:W-:Y:S02]  /*0660*/  ISETP.NE.AND P2, PT, R10, RZ, PT ;  /* 0x000000ff0a00720c */ /* 0x000fe40003f45270 */
[----:B------:R-:W-:Y:S01]  /*0670*/  LOP3.LUT R3, R0, 0x7fffff, RZ, 0xc0, !PT ;  /* 0x007fffff00037812 */ /* 0x000fe200078ec0ff */
[CCC-:B------:R-:W-:Y:S01]  /*0680*/  FFMA.RP R0, R7.reuse, R9.reuse, R8.reuse ;  /* 0x0000000907007223 */ /* 0x1c0fe20000008008 */
[----:B------:R-:W-:Y:S01]  /*0690*/  FFMA.RM R7, R7, R9, R8 ;  /* 0x0000000907077223 */ /* 0x000fe20000004008 */
[----:B------:R-:W-:Y:S01]  /*06a0*/  IMAD.MOV R8, RZ, RZ, -R10 ;  /* 0x000000ffff087224 */ /* 0x000fe200078e0a0a */
[----:B------:R-:W-:Y:S02]  /*06b0*/  LOP3.LUT R3, R3, 0x800000, RZ, 0xfc, !PT ;  /* 0x0080000003037812 */ /* 0x000fe400078efcff */
[----:B------:R-:W-:-:S02]  /*06c0*/  ISETP.NE.AND P1, PT, R10, RZ, PT ;  /* 0x000000ff0a00720c */ /* 0x000fc40003f25270 */
[----:B------:R-:W-:Y:S02]  /*06d0*/  SHF.L.U32 R6, R3, R6, RZ ;  /* 0x0000000603067219 */ /* 0x000fe400000006ff */
[----:B------:R-:W-:Y:S02]  /*06e0*/  FSETP.NEU.FTZ.AND P0, PT, R0, R7, PT ;  /* 0x000000070000720b */ /* 0x000fe40003f1d000 */
[----:B------:R-:W-:Y:S02]  /*06f0*/  SEL R0, R8, RZ, P2 ;  /* 0x000000ff08007207 */ /* 0x000fe40001000000 */
[----:B------:R-:W-:Y:S02]  /*0700*/  ISETP.NE.AND P1, PT, R6, RZ, P1 ;  /* 0x000000ff0600720c */ /* 0x000fe40000f25270 */
[----:B------:R-:W-:Y:S02]  /*0710*/  SHF.R.U32.HI R0, RZ, R0, R3 ;  /* 0x00000000ff007219 */ /* 0x000fe40000011603 */
[----:B------:R-:W-:-:S02]  /*0720*/  PLOP3.LUT P0, PT, P0, P1, PT, 0xf8, 0x8f ;  /* 0x00000000008f781c */ /* 0x000fc40000703f70 */
[----:B------:R-:W-:Y:S02]  /*0730*/  SHF.R.U32.HI R6, RZ, 0x1, R0 ;  /* 0x00000001ff067819 */ /* 0x000fe40000011600 */
[----:B------:R-:W-:-:S04]  /*0740*/  SEL R3, RZ, 0x1, !P0 ;  /* 0x00000001ff037807 */ /* 0x000fc80004000000 */
[----:B------:R-:W-:-:S04]  /*0750*/  LOP3.LUT R3, R3, 0x1, R6, 0xf8, !PT ;  /* 0x0000000103037812 */ /* 0x000fc800078ef806 */
[----:B------:R-:W-:-:S05]  /*0760*/  LOP3.LUT R3, R3, R0, RZ, 0xc0, !PT ;  /* 0x0000000003037212 */ /* 0x000fca00078ec0ff */
[----:B------:R-:W-:-:S05]  /*0770*/  IMAD.IADD R6, R6, 0x1, R3 ;  /* 0x0000000106067824 */ /* 0x000fca00078e0203 */
[----:B------:R-:W-:Y:S01]  /*0780*/  LOP3.LUT R5, R6, R5, RZ, 0xfc, !PT ;  /* 0x0000000506057212 */ /* 0x000fe200078efcff */
[----:B------:R-:W-:Y:S06]  /*0790*/  BRA `(.L_x_12) ;  /* 0x0000000000107947 */ /* 0x000fec0003800000 */
.L_x_11:
[----:B------:R-:W-:-:S04]  /*07a0*/  LOP3.LUT R5, R5, 0x80000000, RZ, 0xc0, !PT ;  /* 0x8000000005057812 */ /* 0x000fc800078ec0ff */
[----:B------:R-:W-:Y:S01]  /*07b0*/  LOP3.LUT R5, R5, 0x7f800000, RZ, 0xfc, !PT ;  /* 0x7f80000005057812 */ /* 0x000fe200078efcff */
[----:B------:R-:W-:Y:S06]  /*07c0*/  BRA `(.L_x_12) ;  /* 0x0000000000047947 */ /* 0x000fec0003800000 */
.L_x_10:
[----:B------:R-:W-:-:S07]  /*07d0*/  LEA R5, R6, R5, 0x17 ;  /* 0x0000000506057211 */ /* 0x000fce00078eb8ff */
.L_x_12:
[----:B------:R-:W-:Y:S05]  /*07e0*/  BSYNC.RECONVERGENT B2 ;  /* 0x0000000000027941 */ /* 0x000fea0003800200 */
.L_x_9:
[----:B------:R-:W-:Y:S05]  /*07f0*/  BRA `(.L_x_13) ;  /* 0x0000000000207947 */ /* 0x000fea0003800000 */
.L_x_8:
[----:B------:R-:W-:-:S04]  /*0800*/  LOP3.LUT R5, R6, 0x80000000, R5, 0x48, !PT ;  /* 0x8000000006057812 */ /* 0x000fc800078e4805 */
[----:B------:R-:W-:Y:S01]  /*0810*/  LOP3.LUT R5, R5, 0x7f800000, RZ, 0xfc, !PT ;  /* 0x7f80000005057812 */ /* 0x000fe200078efcff */
[----:B------:R-:W-:Y:S06]  /*0820*/  BRA `(.L_x_13) ;  /* 0x0000000000147947 */ /* 0x000fec0003800000 */
.L_x_7:
[----:B------:R-:W-:Y:S01]  /*0830*/  LOP3.LUT R5, R6, 0x80000000, R5, 0x48, !PT ;  /* 0x8000000006057812 */ /* 0x000fe200078e4805 */
[----:B------:R-:W-:Y:S06]  /*0840*/  BRA `(.L_x_13) ;  /* 0x00000000000c7947 */ /* 0x000fec0003800000 */
.L_x_6:
[----:B------:R-:W0:Y:S01]  /*0850*/  MUFU.RSQ R5, -QNAN ;  /* 0xffc0000000057908 */ /* 0x000e220000001400 */
[----:B------:R-:W-:Y:S05]  /*0860*/  BRA `(.L_x_13) ;  /* 0x0000000000047947 */ /* 0x000fea0003800000 */
.L_x_5:
[----:B------:R-:W-:-:S07]  /*0870*/  FADD.FTZ R5, R0, 10 ;  /* 0x4120000000057421 */ /* 0x000fce0000010000 */
.L_x_13:
[----:B------:R-:W-:Y:S05]  /*0880*/  BSYNC.RECONVERGENT B0 ;  /* 0x0000000000007941 */ /* 0x000fea0003800200 */
.L_x_2:
[----:B0-----:R-:W-:Y:S02]  /*0890*/  IMAD.MOV.U32 R7, RZ, RZ, R5 ;  /* 0x000000ffff077224 */ /* 0x001fe400078e0005 */
[----:B------:R-:W-:-:S04]  /*08a0*/  HFMA2 R5, -RZ, RZ, 0, 0 ;  /* 0x00000000ff057431 */ /* 0x000fc800000001ff */
[----:B------:R-:W-:Y:S05]  /*08b0*/  RET.REL.NODEC R4 `(_Z11average_colPfS_) ;  /* 0xfffffff404d07950 */ /* 0x000fea0003c3ffff */
.L_x_14:
[----:B------:R-:W-:-:S00]  /*08c0*/  BRA `(.L_x_14) ;  /* 0xfffffffc00fc7947 */ /* 0x000fc0000383ffff */
[----:B------:R-:W-:-:S00]  /*08d0*/  NOP ;  /* 0x0000000000007918 */ /* 0x000fc00000000000 */
        /* <DEDUP_REMOVED lines=10> */
.L_x_17:


//--------------------- .text._Z14moving_averagePfS_ --------------------------
	.section	.text._Z14moving_averagePfS_,"ax",@progbits
	.align	128
        .global         _Z14moving_averagePfS_
        .type           _Z14moving_averagePfS_,@function
        .size           _Z14moving_averagePfS_,(.L_x_19 - _Z14moving_averagePfS_)
        .other          _Z14moving_averagePfS_,@"STO_CUDA_ENTRY STV_DEFAULT"
_Z14moving_averagePfS_:
.text._Z14moving_averagePfS_:
[----:B------:R-:W-:Y:S01]  /*0000*/  LDC R1, c[0x0][0x37c] ;  /* 0x0000df00ff017b82 */ /* 0x000fe20000000800 */
[----:B------:R-:W0:Y:S01]  /*0010*/  S2R R7, SR_CTAID.X ;  /* 0x0000000000077919 */ /* 0x000e220000002500 */
[----:B------:R-:W0:Y:S01]  /*0020*/  LDCU UR4, c[0x0][0x360] ;  /* 0x00006c00ff0477ac */ /* 0x000e220008000800 */
[----:B------:R-:W0:Y:S02]  /*0030*/  S2R R0, SR_TID.X ;  /* 0x0000000000007919 */ /* 0x000e240000002100 */
[----:B0-----:R-:W-:Y:S01]  /*0040*/  IMAD R7, R7, UR4, R0 ;  /* 0x0000000407077c24 */ /* 0x001fe2000f8e0200 */
[----:B------:R-:W0:Y:S03]  /*0050*/  LDCU.64 UR4, c[0x0][0x358] ;  /* 0x00006b00ff0477ac */ /* 0x000e260008000a00 */
[----:B------:R-:W-:-:S05]  /*0060*/  IMAD.HI R0, R7, 0x10624dd3, RZ ;  /* 0x10624dd307007827 */ /* 0x000fca00078e02ff */
[----:B------:R-:W-:-:S04]  /*0070*/  SHF.R.U32.HI R3, RZ, 0x1f, R0 ;  /* 0x0000001fff037819 */ /* 0x000fc80000011600 */
[----:B------:R-:W-:-:S05]  /*0080*/  LEA.HI.SX32 R0, R0, R3, 0x1a ;  /* 0x0000000300007211 */ /* 0x000fca00078fd2ff */
[----:B------:R-:W-:-:S05]  /*0090*/  IMAD R0, R0, -0x3e8, R7 ;  /* 0xfffffc1800007824 */ /* 0x000fca00078e0207 */
[----:B------:R-:W-:-:S13]  /*00a0*/  ISETP.GE.AND P0, PT, R0, 0x4, PT ;  /* 0x000000040000780c */ /* 0x000fda0003f06270 */
[----:B0-----:R-:W-:Y:S05]  /*00b0*/  @!P0 BRA `(.L_x_15) ;  /* 0x0000000000348947 */ /* 0x001fea0003800000 */
[----:B------:R-:W0:Y:S08]  /*00c0*/  LDC.64 R2, c[0x0][0x380] ;  /* 0x0000e000ff027b82 */ /* 0x000e300000000a00 */
[----:B------:R-:W1:Y:S01]  /*00d0*/  LDC.64 R4, c[0x0][0x388] ;  /* 0x0000e200ff047b82 */ /* 0x000e620000000a00 */
[----:B0-----:R-:W-:-:S05]  /*00e0*/  IMAD.WIDE R2, R7, 0x4, R2 ;  /* 0x0000000407027825 */ /* 0x001fca00078e0202 */
[----:B------:R-:W2:Y:S04]  /*00f0*/  LDG.E R0, desc[UR4][R2.64+-0x4] ;  /* 0xfffffc0402007981 */ /* 0x000ea8000c1e1900 */
[----:B------:R-:W3:Y:S04]  /*0100*/  LDG.E R9, desc[UR4][R2.64+-0x8] ;  /* 0xfffff80402097981 */ /* 0x000ee8000c1e1900 */
[----:B------:R-:W4:Y:S01]  /*0110*/  LDG.E R11, desc[UR4][R2.64+-0xc] ;  /* 0xfffff404020b7981 */ /* 0x000f22000c1e1900 */
[----:B-1----:R-:W-:-:S04]  /*0120*/  IMAD.WIDE R4, R7, 0x4, R4 ;  /* 0x0000000407047825 */ /* 0x002fc800078e0204 */
[----:B--2---:R-:W-:-:S04]  /*0130*/  FADD R0, R0, +QNAN ;  /* 0x7fc0000000007421 */ /* 0x004fc80000000000 */
[----:B---3--:R-:W-:-:S04]  /*0140*/  FADD R0, R0, R9 ;  /* 0x0000000900007221 */ /* 0x008fc80000000000 */
[----:B----4-:R-:W-:-:S04]  /*0150*/  FADD R0, R0, R11 ;  /* 0x0000000b00007221 */ /* 0x010fc80000000000 */
[----:B------:R-:W-:-:S05]  /*0160*/  FMUL R7, R0, 0.25 ;  /* 0x3e80000000077820 */ /* 0x000fca0000400000 */
[----:B------:R-:W-:Y:S01]  /*0170*/  STG.E desc[UR4][R4.64], R7 ;  /* 0x0000000704007986 */ /* 0x000fe2000c101904 */
[----:B------:R-:W-:Y:S05]  /*0180*/  EXIT ;  /* 0x000000000000794d */ /* 0x000fea0003800000 */
.L_x_15:
[----:B------:R-:W0:Y:S08]  /*0190*/  LDC.64 R2, c[0x0][0x380] ;  /* 0x0000e000ff027b82 */ /* 0x000e300000000a00 */
[----:B------:R-:W1:Y:S01]  /*01a0*/  LDC.64 R4, c[0x0][0x388] ;  /* 0x0000e200ff047b82 */ /* 0x000e620000000a00 */
[----:B0-----:R-:W-:-:S06]  /*01b0*/  IMAD.WIDE R2, R7, 0x4, R2 ;  /* 0x0000000407027825 */ /* 0x001fcc00078e0202 */
[----:B------:R-:W2:Y:S01]  /*01c0*/  LDG.E R3, desc[UR4][R2.64] ;  /* 0x0000000402037981 */ /* 0x000ea2000c1e1900 */
[----:B-1----:R-:W-:-:S05]  /*01d0*/  IMAD.WIDE R4, R7, 0x4, R4 ;  /* 0x0000000407047825 */ /* 0x002fca00078e0204 */
[----:B--2---:R-:W-:Y:S01]  /*01e0*/  STG.E desc[UR4][R4.64], R3 ;  /* 0x0000000304007986 */ /* 0x004fe2000c101904 */
[----:B------:R-:W-:Y:S05]  /*01f0*/  EXIT ;  /* 0x000000000000794d */ /* 0x000fea0003800000 */
.L_x_16:
        /* <DEDUP_REMOVED lines=16> */
.L_x_19:


//--------------------- .nv.shared.reserved.0     --------------------------
	.section	.nv.shared.reserved.0,"aw",@nobits
	.weak		__nv_reservedSMEM_offset_0_alias
	.size		__nv_reservedSMEM_offset_0_alias, 0, 64
	.other		__nv_reservedSMEM_offset_0_alias,@"STO_CUDA_RESERVED_SHARED STV_DEFAULT"
__nv_reservedSMEM_offset_0_alias:
	.zero		0
	.zero		64


//--------------------- .nv.constant0._Z11average_colPfS_ --------------------------
	.section	.nv.constant0._Z11average_colPfS_,"a",@progbits
	.sectionflags	@""
	.align	4
.nv.constant0._Z11average_colPfS_:
	.zero		912


//--------------------- .nv.constant0._Z14moving_averagePfS_ --------------------------
	.section	.nv.constant0._Z14moving_averagePfS_,"a",@progbits
	.sectionflags	@""
	.align	4
.nv.constant0._Z14moving_averagePfS_:
	.zero		912


//--------------------- SYMBOLS --------------------------

	.type		.nv.reservedSmem.offset0,@object
	.size		.nv.reservedSmem.offset0,0x4
